	.headerflags	@"EF_CUDA_TEXMODE_UNIFIED EF_CUDA_64BIT_ADDRESS EF_CUDA_ACCELERATORS EF_CUDA_SM90 EF_CUDA_VIRTUAL_SM(EF_CUDA_SM90)"
	.elftype	@"ET_EXEC"


//--------------------- .nv.info                  --------------------------
	.section	.nv.info,"",@"SHT_CUDA_INFO"
	.align	4


	//----- nvinfo : EIATTR_REGCOUNT
	.align		4
        /*0000*/ 	.byte	0x04, 0x2f
        /*0002*/ 	.short	(.L_3 - .L_2)
	.align		4
.L_2:
        /*0004*/ 	.word	index@(triton_poi_fused__native_batch_norm_legit_no_training_add_23)
        /*0008*/ 	.word	0x0000001a


	//----- nvinfo : EIATTR_MIN_STACK_SIZE
	.align		4
.L_3:
        /*000c*/ 	.byte	0x04, 0x12
        /*000e*/ 	.short	(.L_5 - .L_4)
	.align		4
.L_4:
        /*0010*/ 	.word	index@(triton_poi_fused__native_batch_norm_legit_no_training_add_23)
        /*0014*/ 	.word	0x00000000


	//----- nvinfo : EIATTR_FRAME_SIZE
	.align		4
.L_5:
        /*0018*/ 	.byte	0x04, 0x11
        /*001a*/ 	.short	(.L_7 - .L_6)
	.align		4
.L_6:
        /*001c*/ 	.word	index@(triton_poi_fused__native_batch_norm_legit_no_training_add_23)
        /*0020*/ 	.word	0x00000000


	//----- nvinfo : EIATTR_MIN_STACK_SIZE
	.align		4
.L_7:
        /*0024*/ 	.byte	0x04, 0x12
        /*0026*/ 	.short	(.L_9 - .L_8)
	.align		4
.L_8:
        /*0028*/ 	.word	index@(triton_poi_fused__native_batch_norm_legit_no_training_add_23)
        /*002c*/ 	.word	0x00000000
.L_9:


//--------------------- .nv.info.triton_poi_fused__native_batch_norm_legit_no_training_add_23 --------------------------
	.section	.nv.info.triton_poi_fused__native_batch_norm_legit_no_training_add_23,"",@"SHT_CUDA_INFO"
	.sectionflags	@""
	.align	4


	//----- nvinfo : EIATTR_CUDA_API_VERSION
	.align		4
        /*0000*/ 	.byte	0x04, 0x37
        /*0002*/ 	.short	(.L_11 - .L_10)
.L_10:
        /*0004*/ 	.word	0x0000007c


	//----- nvinfo : EIATTR_KPARAM_INFO
	.align		4
.L_11:
        /*0008*/ 	.byte	0x04, 0x17
        /*000a*/ 	.short	(.L_13 - .L_12)
.L_12:
        /*000c*/ 	.word	0x00000000
        /*0010*/ 	.short	0x0007
        /*0012*/ 	.short	0x0038
        /*0014*/ 	.byte	0x00, 0xf0, 0x11, 0x00


	//----- nvinfo : EIATTR_KPARAM_INFO
	.align		4
.L_13:
        /*0018*/ 	.byte	0x04, 0x17
        /*001a*/ 	.short	(.L_15 - .L_14)
.L_14:
        /*001c*/ 	.word	0x00000000
        /*0020*/ 	.short	0x0006
        /*0022*/ 	.short	0x0030
        /*0024*/ 	.byte	0x00, 0xf4, 0x21, 0x00


	//----- nvinfo : EIATTR_KPARAM_INFO
	.align		4
.L_15:
        /*0028*/ 	.byte	0x04, 0x17
        /*002a*/ 	.short	(.L_17 - .L_16)
.L_16:
        /*002c*/ 	.word	0x00000000
        /*0030*/ 	.short	0x0005
        /*0032*/ 	.short	0x0028
        /*0034*/ 	.byte	0x00, 0xf4, 0x21, 0x00


	//----- nvinfo : EIATTR_KPARAM_INFO
	.align		4
.L_17:
        /*0038*/ 	.byte	0x04, 0x17
        /*003a*/ 	.short	(.L_19 - .L_18)
.L_18:
        /*003c*/ 	.word	0x00000000
        /*0040*/ 	.short	0x0004
        /*0042*/ 	.short	0x0020
        /*0044*/ 	.byte	0x00, 0xf4, 0x21, 0x00


	//----- nvinfo : EIATTR_KPARAM_INFO
	.align		4
.L_19:
        /*0048*/ 	.byte	0x04, 0x17
        /*004a*/ 	.short	(.L_21 - .L_20)
.L_20:
        /*004c*/ 	.word	0x00000000
        /*0050*/ 	.short	0x0003
        /*0052*/ 	.short	0x0018
        /*0054*/ 	.byte	0x00, 0xf4, 0x21, 0x00


	//----- nvinfo : EIATTR_KPARAM_INFO
	.align		4
.L_21:
        /*0058*/ 	.byte	0x04, 0x17
        /*005a*/ 	.short	(.L_23 - .L_22)
.L_22:
        /*005c*/ 	.word	0x00000000
        /*0060*/ 	.short	0x0002
        /*0062*/ 	.short	0x0010
        /*0064*/ 	.byte	0x00, 0xf4, 0x21, 0x00


	//----- nvinfo : EIATTR_KPARAM_INFO
	.align		4
.L_23:
        /*0068*/ 	.byte	0x04, 0x17
        /*006a*/ 	.short	(.L_25 - .L_24)
.L_24:
        /*006c*/ 	.word	0x00000000
        /*0070*/ 	.short	0x0001
        /*0072*/ 	.short	0x0008
        /*0074*/ 	.byte	0x00, 0xf4, 0x21, 0x00


	//----- nvinfo : EIATTR_KPARAM_INFO
	.align		4
.L_25:
        /*0078*/ 	.byte	0x04, 0x17
        /*007a*/ 	.short	(.L_27 - .L_26)
.L_26:
        /*007c*/ 	.word	0x00000000
        /*0080*/ 	.short	0x0000
        /*0082*/ 	.short	0x0000
        /*0084*/ 	.byte	0x00, 0xf4, 0x21, 0x00


	//----- nvinfo : EIATTR_SPARSE_MMA_MASK
	.align		4
.L_27:
        /*0088*/ 	.byte	0x03, 0x50
        /*008a*/ 	.short	0x0000


	//----- nvinfo : EIATTR_MAXREG_COUNT
	.align		4
        /*008c*/ 	.byte	0x03, 0x1b
        /*008e*/ 	.short	0x00ff


	//----- nvinfo : EIATTR_EXIT_INSTR_OFFSETS
	.align		4
        /*0090*/ 	.byte	0x04, 0x1c
        /*0092*/ 	.short	(.L_29 - .L_28)


	//   ....[0]....
.L_28:
        /*0094*/ 	.word	0x00000430


	//   ....[1]....
        /*0098*/ 	.word	0x00000450


	//----- nvinfo : EIATTR_REQNTID
	.align		4
.L_29:
        /*009c*/ 	.byte	0x04, 0x10
        /*009e*/ 	.short	(.L_31 - .L_30)
.L_30:
        /*00a0*/ 	.word	0x00000080
        /*00a4*/ 	.word	0x00000001
        /*00a8*/ 	.word	0x00000001


	//----- nvinfo : EIATTR_CBANK_PARAM_SIZE
	.align		4
.L_31:
        /*00ac*/ 	.byte	0x03, 0x19
        /*00ae*/ 	.short	0x003c


	//----- nvinfo : EIATTR_PARAM_CBANK
	.align		4
        /*00b0*/ 	.byte	0x04, 0x0a
        /*00b2*/ 	.short	(.L_33 - .L_32)
	.align		4
.L_32:
        /*00b4*/ 	.word	index@(.nv.constant0.triton_poi_fused__native_batch_norm_legit_no_training_add_23)
        /*00b8*/ 	.short	0x0210
        /*00ba*/ 	.short	0x003c


	//----- nvinfo : EIATTR_SW_WAR
	.align		4
.L_33:
        /*00bc*/ 	.byte	0x04, 0x36
        /*00be*/ 	.short	(.L_35 - .L_34)
.L_34:
        /*00c0*/ 	.word	0x00000008
.L_35:


//--------------------- .nv.callgraph             --------------------------
	.section	.nv.callgraph,"",@"SHT_CUDA_CALLGRAPH"
	.align	4
	.sectionentsize	8
	.align		4
        /*0000*/ 	.word	0x00000000
	.align		4
        /*0004*/ 	.word	0xffffffff
	.align		4
        /*0008*/ 	.word	0x00000000
	.align		4
        /*000c*/ 	.word	0xfffffffe
	.align		4
        /*0010*/ 	.word	0x00000000
	.align		4
        /*0014*/ 	.word	0xfffffffd
	.align		4
        /*0018*/ 	.word	0x00000000
	.align		4
        /*001c*/ 	.word	0xfffffffc


//--------------------- .nv.constant4             --------------------------
	.section	.nv.constant4,"a",@progbits
	.align	8
	.align		8
.nv.constant4:
        /*0000*/ 	.dword	_$_str
	.align		8
        /*0008*/ 	.dword	_$_str_$_2


//--------------------- .text.triton_poi_fused__native_batch_norm_legit_no_training_add_23 --------------------------
	.section	.text.triton_poi_fused__native_batch_norm_legit_no_training_add_23,"ax",@progbits
	.align	128
        .global         triton_poi_fused__native_batch_norm_legit_no_training_add_23
        .type           triton_poi_fused__native_batch_norm_legit_no_training_add_23,@function
        .size           triton_poi_fused__native_batch_norm_legit_no_training_add_23,(.L_x_1 - triton_poi_fused__native_batch_norm_legit_no_training_add_23)
        .other          triton_poi_fused__native_batch_norm_legit_no_training_add_23,@"STO_CUDA_ENTRY STV_DEFAULT"
triton_poi_fused__native_batch_norm_legit_no_training_add_23:
.text.triton_poi_fused__native_batch_norm_legit_no_training_add_23:
[----:B------:R-:W0:Y:S01]  /*0000*/  LDC R1, c[0x0][0x28] ;  /* 0x00000a00ff017b82 */ /* 0x000e220000000800 */
[----:B------:R-:W1:Y:S07]  /*0010*/  S2R R0, SR_TID.X ;  /* 0x0000000000007919 */ /* 0x000e6e0000002100 */
[----:B------:R-:W2:Y:S01]  /*0020*/  LDC.64 R12, c[0x0][0x228] ;  /* 0x00008a00ff0c7b82 */ /* 0x000ea20000000a00 */
[----:B------:R-:W-:Y:S01]  /*0030*/  CS2R R4, SRZ ;  /* 0x0000000000047805 */ /* 0x000fe2000001ff00 */
[----:B------:R-:W-:Y:S01]  /*0040*/  ULDC.64 UR4, c[0x0][0x208] ;  /* 0x0000820000047ab9 */ /* 0x000fe20000000a00 */
[----:B------:R-:W3:Y:S05]  /*0050*/  S2R R3, SR_CTAID.X ;  /* 0x0000000000037919 */ /* 0x000eea0000002500 */
[----:B------:R-:W4:Y:S08]  /*0060*/  LDC.64 R16, c[0x0][0x218] ;  /* 0x00008600ff107b82 */ /* 0x000f300000000a00 */
[----:B------:R-:W5:Y:S08]  /*0070*/  LDC.64 R18, c[0x0][0x220] ;  /* 0x00008800ff127b82 */ /* 0x000f700000000a00 */
[----:B------:R-:W5:Y:S01]  /*0080*/  LDC.64 R20, c[0x0][0x230] ;  /* 0x00008c00ff147b82 */ /* 0x000f620000000a00 */
[----:B-1----:R-:W-:-:S07]  /*0090*/  SHF.L.U32 R0, R0, 0x1, RZ ;  /* 0x0000000100007819 */ /* 0x002fce00000006ff */
[----:B------:R-:W1:Y:S01]  /*00a0*/  LDC.64 R22, c[0x0][0x238] ;  /* 0x00008e00ff167b82 */ /* 0x000e620000000a00 */
[----:B------:R-:W-:-:S04]  /*00b0*/  LOP3.LUT R0, R0, 0xfe, RZ, 0xc0, !PT ;  /* 0x000000fe00007812 */ /* 0x000fc800078ec0ff */
[----:B---3--:R-:W-:-:S03]  /*00c0*/  LEA R0, R3, R0, 0x8 ;  /* 0x0000000003007211 */ /* 0x008fc600078e40ff */
[----:B------:R-:W3:Y:S01]  /*00d0*/  LDC.64 R8, c[0x0][0x210] ;  /* 0x00008400ff087b82 */ /* 0x000ee20000000a00 */
[C---:B------:R-:W-:Y:S01]  /*00e0*/  ISETP.GE.AND P4, PT, R0.reuse, 0x1400, PT ;  /* 0x000014000000780c */ /* 0x040fe20003f86270 */
[----:B------:R-:W-:-:S05]  /*00f0*/  IMAD.HI R2, R0, 0x66666667, RZ ;  /* 0x6666666700027827 */ /* 0x000fca00078e02ff */
[----:B------:R-:W-:-:S04]  /*0100*/  SHF.R.U32.HI R3, RZ, 0x1f, R2 ;  /* 0x0000001fff037819 */ /* 0x000fc80000011602 */
[----:B------:R-:W-:-:S05]  /*0110*/  LEA.HI.SX32 R3, R2, R3, 0x1b ;  /* 0x0000000302037211 */ /* 0x000fca00078fdaff */
[----:B------:R-:W-:-:S04]  /*0120*/  IMAD R10, R3, -0x50, R0 ;  /* 0xffffffb0030a7824 */ /* 0x000fc800078e0200 */
[----:B--2---:R-:W-:-:S05]  /*0130*/  IMAD.WIDE R12, R10, 0x4, R12 ;  /* 0x000000040a0c7825 */ /* 0x004fca00078e020c */
[----:B------:R2:W3:Y:S01]  /*0140*/  @!P4 LDG.E.EL.64 R4, desc[UR4][R12.64] ;  /* 0x000000040c04c981 */ /* 0x0004e2000c2e1b00 */
[----:B------:R-:W-:Y:S02]  /*0150*/  CS2R R2, SRZ ;  /* 0x0000000000027805 */ /* 0x000fe4000001ff00 */
[----:B------:R-:W-:Y:S01]  /*0160*/  CS2R R6, SRZ ;  /* 0x0000000000067805 */ /* 0x000fe2000001ff00 */
[----:B----4-:R-:W-:-:S04]  /*0170*/  IMAD.WIDE R16, R0, 0x4, R16 ;  /* 0x0000000400107825 */ /* 0x010fc800078e0210 */
[C---:B-----5:R-:W-:Y:S01]  /*0180*/  IMAD.WIDE R18, R10.reuse, 0x4, R18 ;  /* 0x000000040a127825 */ /* 0x060fe200078e0212 */
[----:B------:R-:W4:Y:S01]  /*0190*/  @!P4 LDG.E.64 R2, desc[UR4][R16.64] ;  /* 0x000000041002c981 */ /* 0x000f22000c1e1b00 */
[----:B--2---:R-:W-:Y:S02]  /*01a0*/  CS2R R12, SRZ ;  /* 0x00000000000c7805 */ /* 0x004fe4000001ff00 */
[C---:B0-----:R-:W-:Y:S01]  /*01b0*/  IMAD.WIDE R20, R10.reuse, 0x4, R20 ;  /* 0x000000040a147825 */ /* 0x041fe200078e0214 */
[----:B------:R-:W4:Y:S03]  /*01c0*/  @!P4 LDG.E.EL.64 R6, desc[UR4][R18.64] ;  /* 0x000000041206c981 */ /* 0x000f26000c2e1b00 */
[----:B-1----:R-:W-:Y:S01]  /*01d0*/  IMAD.WIDE R22, R10, 0x4, R22 ;  /* 0x000000040a167825 */ /* 0x002fe200078e0216 */
[----:B------:R-:W-:Y:S02]  /*01e0*/  CS2R R10, SRZ ;  /* 0x00000000000a7805 */ /* 0x000fe4000001ff00 */
[----:B------:R-:W-:Y:S01]  /*01f0*/  CS2R R14, SRZ ;  /* 0x00000000000e7805 */ /* 0x000fe2000001ff00 */
[----:B------:R-:W2:Y:S01]  /*0200*/  @!P4 LDG.E.EL.64 R12, desc[UR4][R20.64] ;  /* 0x00000004140cc981 */ /* 0x000ea2000c2e1b00 */
[----:B---3--:R-:W-:-:S03]  /*0210*/  IMAD.WIDE R8, R0, 0x4, R8 ;  /* 0x0000000400087825 */ /* 0x008fc600078e0208 */
[----:B------:R-:W2:Y:S04]  /*0220*/  @!P4 LDG.E.EL.64 R10, desc[UR4][R22.64] ;  /* 0x00000004160ac981 */ /* 0x000ea8000c2e1b00 */
[----:B------:R0:W3:Y:S02]  /*0230*/  @!P4 LDG.E.64 R14, desc[UR4][R8.64] ;  /* 0x00000004080ec981 */ /* 0x0000e4000c1e1b00 */
[----:B0-----:R-:W-:Y:S01]  /*0240*/  HFMA2.MMA R8, -RZ, RZ, 1.625, 0 ;  /* 0x3e800000ff087435 */ /* 0x001fe200000001ff */
[----:B------:R-:W-:Y:S01]  /*0250*/  FADD R4, R4, 9.9999997473787516356e-06 ;  /* 0x3727c5ac04047421 */ /* 0x000fe20000000000 */
[----:B------:R-:W-:-:S03]  /*0260*/  FADD R5, R5, 9.9999997473787516356e-06 ;  /* 0x3727c5ac05057421 */ /* 0x000fc60000000000 */
[----:B------:R-:W0:Y:S08]  /*0270*/  MUFU.SQRT R16, R4 ;  /* 0x0000000400107308 */ /* 0x000e300000002000 */
[----:B------:R1:W5:Y:S01]  /*0280*/  MUFU.SQRT R17, R5 ;  /* 0x0000000500117308 */ /* 0x0003620000002000 */
[----:B----4-:R-:W-:Y:S01]  /*0290*/  FADD R3, -R7, R3 ;  /* 0x0000000307037221 */ /* 0x010fe20000000100 */
[----:B------:R-:W-:Y:S01]  /*02a0*/  FADD R2, -R6, R2 ;  /* 0x0000000206027221 */ /* 0x000fe20000000100 */
[----:B0-----:R-:W-:-:S02]  /*02b0*/  FSETP.GT.AND P0, PT, R16, 8.50705917302346158658e+37, PT ;  /* 0x7e8000001000780b */ /* 0x001fc40003f04000 */
[----:B------:R-:W-:Y:S01]  /*02c0*/  FSETP.GEU.AND P2, PT, R16, 1.175494350822287508e-38, PT ;  /* 0x008000001000780b */ /* 0x000fe20003f4e000 */
[----:B-1----:R-:W0:Y:S01]  /*02d0*/  LDC.64 R4, c[0x0][0x240] ;  /* 0x00009000ff047b82 */ /* 0x002e220000000a00 */
[C---:B------:R-:W-:Y:S02]  /*02e0*/  FSEL R9, R8.reuse, 1, P0 ;  /* 0x3f80000008097808 */ /* 0x040fe40000000000 */
[C---:B-----5:R-:W-:Y:S02]  /*02f0*/  FSETP.GT.AND P1, PT, R17.reuse, 8.50705917302346158658e+37, PT ;  /* 0x7e8000001100780b */ /* 0x060fe40003f24000 */
[----:B------:R-:W-:Y:S02]  /*0300*/  FSETP.GEU.AND P3, PT, R17, 1.175494350822287508e-38, PT ;  /* 0x008000001100780b */ /* 0x000fe40003f6e000 */
[----:B------:R-:W-:-:S03]  /*0310*/  FSEL R8, R8, 1, P1 ;  /* 0x3f80000008087808 */ /* 0x000fc60000800000 */
[----:B------:R-:W-:Y:S02]  /*0320*/  @P0 FMUL R16, R16, 0.25 ;  /* 0x3e80000010100820 */ /* 0x000fe40000400000 */
[----:B------:R-:W-:Y:S02]  /*0330*/  @!P2 FMUL R9, R9, 16777216 ;  /* 0x4b8000000909a820 */ /* 0x000fe40000400000 */
[----:B------:R-:W-:Y:S02]  /*0340*/  @!P2 FMUL R16, R16, 16777216 ;  /* 0x4b8000001010a820 */ /* 0x000fe40000400000 */
[----:B------:R-:W-:-:S04]  /*0350*/  @P1 FMUL R17, R17, 0.25 ;  /* 0x3e80000011111820 */ /* 0x000fc80000400000 */
[----:B------:R-:W1:Y:S01]  /*0360*/  MUFU.RCP R16, R16 ;  /* 0x0000001000107308 */ /* 0x000e620000001000 */
[----:B------:R-:W-:Y:S01]  /*0370*/  @!P3 FMUL R8, R8, 16777216 ;  /* 0x4b8000000808b820 */ /* 0x000fe20000400000 */
[----:B------:R-:W-:Y:S01]  /*0380*/  @!P3 FMUL R17, R17, 16777216 ;  /* 0x4b8000001111b820 */ /* 0x000fe20000400000 */
[----:B0-----:R-:W-:-:S05]  /*0390*/  IMAD.WIDE R4, R0, 0x4, R4 ;  /* 0x0000000400047825 */ /* 0x001fca00078e0204 */
[----:B------:R-:W0:Y:S01]  /*03a0*/  MUFU.RCP R17, R17 ;  /* 0x0000001100117308 */ /* 0x000e220000001000 */
[----:B-1----:R-:W-:-:S04]  /*03b0*/  FMUL R9, R16, R9 ;  /* 0x0000000910097220 */ /* 0x002fc80000400000 */
[----:B------:R-:W-:Y:S01]  /*03c0*/  FMUL R9, R2, R9 ;  /* 0x0000000902097220 */ /* 0x000fe20000400000 */
[----:B0-----:R-:W-:-:S03]  /*03d0*/  FMUL R8, R17, R8 ;  /* 0x0000000811087220 */ /* 0x001fc60000400000 */
[----:B--2---:R-:W-:Y:S01]  /*03e0*/  FFMA R9, R9, R12, R10 ;  /* 0x0000000c09097223 */ /* 0x004fe2000000000a */
[----:B------:R-:W-:-:S03]  /*03f0*/  FMUL R8, R3, R8 ;  /* 0x0000000803087220 */ /* 0x000fc60000400000 */
[----:B---3--:R-:W-:Y:S01]  /*0400*/  FADD R14, R9, R14 ;  /* 0x0000000e090e7221 */ /* 0x008fe20000000000 */
[----:B------:R-:W-:-:S04]  /*0410*/  FFMA R8, R8, R13, R11 ;  /* 0x0000000d08087223 */ /* 0x000fc8000000000b */
[----:B------:R-:W-:Y:S01]  /*0420*/  FADD R15, R8, R15 ;  /* 0x0000000f080f7221 */ /* 0x000fe20000000000 */
[----:B------:R-:W-:Y:S06]  /*0430*/  @P4 EXIT ;  /* 0x000000000000494d */ /* 0x000fec0003800000 */
[----:B------:R-:W-:Y:S01]  /*0440*/  STG.E.64 desc[UR4][R4.64], R14 ;  /* 0x0000000e04007986 */ /* 0x000fe2000c101b04 */
[----:B------:R-:W-:Y:S05]  /*0450*/  EXIT ;  /* 0x000000000000794d */ /* 0x000fea0003800000 */
.L_x_0:
[----:B------:R-:W-:-:S00]  /*0460*/  BRA `(.L_x_0) ;  /* 0xfffffffc00fc7947 */ /* 0x000fc0000383ffff */
[----:B------:R-:W-:-:S00]  /*0470*/  NOP ;  /* 0x0000000000007918 */ /* 0x000fc00000000000 */
        /* <DEDUP_REMOVED lines=8> */
.L_x_1:


//--------------------- .nv.global.init           --------------------------
	.section	.nv.global.init,"aw",@progbits
.nv.global.init:
	.type		_$_str,@object
	.size		_$_str,(_$_str_$_2 - _$_str)
_$_str:
        /*0000*/ 	.byte	0x5f, 0x5f, 0x43, 0x55, 0x44, 0x41, 0x5f, 0x46, 0x54, 0x5a, 0x00
	.type		_$_str_$_2,@object
	.size		_$_str_$_2,(.L_1 - _$_str_$_2)
_$_str_$_2:
        /*000b*/ 	.byte	0x5f, 0x5f, 0x43, 0x55, 0x44, 0x41, 0x5f, 0x50, 0x52, 0x45, 0x43, 0x5f, 0x53, 0x51, 0x52, 0x54
        /*001b*/ 	.byte	0x00
.L_1:


//--------------------- .nv.constant0.triton_poi_fused__native_batch_norm_legit_no_training_add_23 --------------------------
	.section	.nv.constant0.triton_poi_fused__native_batch_norm_legit_no_training_add_23,"a",@progbits
	.sectionflags	@""
	.align	4
.nv.constant0.triton_poi_fused__native_batch_norm_legit_no_training_add_23:
	.zero		588
